//
// Generated by NVIDIA NVVM Compiler
//
// Compiler Build ID: CL-36424714
// Cuda compilation tools, release 13.0, V13.0.88
// Based on NVVM 20.0.0
//

.version 9.0
.target sm_100
.address_size 64

	// .globl	_Z4spmviiPiS_PdS0_S0_
.func  (.param .b64 func_retval0) __internal_accurate_pow
(
	.param .b64 __internal_accurate_pow_param_0
)
;
.extern .shared .align 16 .b8 sum[];

.visible .entry _Z4spmviiPiS_PdS0_S0_(
	.param .u32 _Z4spmviiPiS_PdS0_S0__param_0,
	.param .u32 _Z4spmviiPiS_PdS0_S0__param_1,
	.param .u64 .ptr .align 1 _Z4spmviiPiS_PdS0_S0__param_2,
	.param .u64 .ptr .align 1 _Z4spmviiPiS_PdS0_S0__param_3,
	.param .u64 .ptr .align 1 _Z4spmviiPiS_PdS0_S0__param_4,
	.param .u64 .ptr .align 1 _Z4spmviiPiS_PdS0_S0__param_5,
	.param .u64 .ptr .align 1 _Z4spmviiPiS_PdS0_S0__param_6
)
{
	.reg .pred 	%p<9>;
	.reg .b32 	%r<36>;
	.reg .b32 	%f<21>;
	.reg .b64 	%rd<25>;
	.reg .b64 	%fd<20>;

	ld.param.u64 	%rd5, [_Z4spmviiPiS_PdS0_S0__param_2];
	ld.param.u64 	%rd1, [_Z4spmviiPiS_PdS0_S0__param_3];
	ld.param.u64 	%rd2, [_Z4spmviiPiS_PdS0_S0__param_4];
	ld.param.u64 	%rd3, [_Z4spmviiPiS_PdS0_S0__param_5];
	ld.param.u64 	%rd4, [_Z4spmviiPiS_PdS0_S0__param_6];
	cvta.to.global.u64 	%rd6, %rd5;
	mov.u32 	%r1, %tid.x;
	mov.u32 	%r2, %ctaid.x;
	mul.wide.u32 	%rd7, %r2, 4;
	add.s64 	%rd8, %rd6, %rd7;
	ld.global.u32 	%r12, [%rd8];
	ld.global.u32 	%r13, [%rd8+4];
	shl.b32 	%r14, %r1, 3;
	mov.u32 	%r15, sum;
	add.s32 	%r3, %r15, %r14;
	mov.b64 	%rd9, 0;
	st.shared.u64 	[%r3], %rd9;
	bar.sync 	0;
	add.s32 	%r4, %r12, %r1;
	setp.ge.s32 	%p1, %r4, %r13;
	@%p1 bra 	$L__BB0_2;
	cvta.to.global.u64 	%rd10, %rd2;
	cvta.to.global.u64 	%rd11, %rd1;
	cvta.to.global.u64 	%rd12, %rd3;
	mul.wide.s32 	%rd13, %r4, 8;
	add.s64 	%rd14, %rd10, %rd13;
	ld.global.f64 	%fd5, [%rd14];
	mul.wide.s32 	%rd15, %r4, 4;
	add.s64 	%rd16, %rd11, %rd15;
	ld.global.u32 	%r16, [%rd16];
	mul.wide.s32 	%rd17, %r16, 8;
	add.s64 	%rd18, %rd12, %rd17;
	ld.global.f64 	%fd6, [%rd18];
	mul.f64 	%fd7, %fd5, %fd6;
	st.shared.f64 	[%r3], %fd7;
$L__BB0_2:
	bar.sync 	0;
	mov.u32 	%r5, %ntid.x;
	cvt.rn.f32.u32 	%f1, %r5;
	mov.b32 	%r18, %f1;
	add.s32 	%r19, %r18, -1060439283;
	and.b32  	%r20, %r19, -8388608;
	sub.s32 	%r21, %r18, %r20;
	mov.b32 	%f2, %r21;
	cvt.rn.f32.s32 	%f3, %r20;
	fma.rn.f32 	%f4, %f3, 0f34000000, 0f00000000;
	add.f32 	%f5, %f2, 0fBF800000;
	fma.rn.f32 	%f6, %f5, 0f3DC6B27F, 0fBE2C7F30;
	fma.rn.f32 	%f7, %f6, %f5, 0f3E2FCF2A;
	fma.rn.f32 	%f8, %f7, %f5, 0fBE374E43;
	fma.rn.f32 	%f9, %f8, %f5, 0f3E520BF4;
	fma.rn.f32 	%f10, %f9, %f5, 0fBE763C8B;
	fma.rn.f32 	%f11, %f10, %f5, 0f3E93BF99;
	fma.rn.f32 	%f12, %f11, %f5, 0fBEB8AA49;
	fma.rn.f32 	%f13, %f12, %f5, 0f3EF6384A;
	fma.rn.f32 	%f14, %f13, %f5, 0fBF38AA3B;
	mul.f32 	%f15, %f5, %f14;
	mul.f32 	%f16, %f5, %f15;
	fma.rn.f32 	%f17, %f5, 0f3FB8AA3B, %f16;
	add.f32 	%f18, %f4, %f17;
	setp.gt.u32 	%p2, %r18, 2139095039;
	fma.rn.f32 	%f19, %f1, 0f7F800000, 0f7F800000;
	selp.f32 	%f20, %f19, %f18, %p2;
	cvt.rzi.s32.f32 	%r22, %f20;
	cvt.rn.f64.u32 	%fd1, %r1;
	mov.f64 	%fd9, 0d4000000000000000;
	{
	.reg .b32 %temp; 
	mov.b64 	{%temp, %r6}, %fd9;
	}
	max.s32 	%r23, %r22, 0;
	neg.s32 	%r34, %r23;
	mov.b32 	%r35, 0;
	mov.f64 	%fd19, 0d0000000000000000;
$L__BB0_3:
	setp.eq.s32 	%p3, %r34, 0;
	@%p3 bra 	$L__BB0_7;
	setp.lt.s32 	%p4, %r6, 0;
	{
	.reg .b32 %temp; 
	mov.b64 	{%temp, %r24}, %fd19;
	}
	shr.u32 	%r25, %r24, 20;
	and.b32  	%r26, %r25, 2047;
	add.s32 	%r27, %r26, -1012;
	mov.b64 	%rd19, %fd19;
	shl.b64 	%rd20, %rd19, %r27;
	setp.eq.s64 	%p5, %rd20, -9223372036854775808;
	{ // callseq 0, 0
	.param .b64 param0;
	st.param.f64 	[param0], %fd19;
	.param .b64 retval0;
	call.uni (retval0), 
	__internal_accurate_pow, 
	(
	param0
	);
	ld.param.f64 	%fd10, [retval0];
	} // callseq 0
	neg.f64 	%fd12, %fd10;
	selp.f64 	%fd13, %fd12, %fd10, %p5;
	selp.f64 	%fd14, %fd13, %fd10, %p4;
	setp.eq.s32 	%p6, %r35, 0;
	selp.f64 	%fd3, 0d3FF0000000000000, %fd14, %p6;
	setp.gtu.f64 	%p7, %fd3, %fd1;
	@%p7 bra 	$L__BB0_6;
	cvt.rzi.s32.f64 	%r28, %fd3;
	sub.s32 	%r29, %r1, %r28;
	shl.b32 	%r30, %r29, 3;
	add.s32 	%r32, %r15, %r30;
	ld.shared.f64 	%fd15, [%r32];
	ld.shared.f64 	%fd16, [%r3];
	add.f64 	%fd17, %fd15, %fd16;
	st.shared.f64 	[%r3], %fd17;
$L__BB0_6:
	bar.sync 	0;
	add.f64 	%fd19, %fd19, 0d3FF0000000000000;
	add.s32 	%r35, %r35, 1;
	add.s32 	%r34, %r34, 1;
	bra.uni 	$L__BB0_3;
$L__BB0_7:
	add.s32 	%r33, %r5, -1;
	setp.ne.s32 	%p8, %r1, %r33;
	@%p8 bra 	$L__BB0_9;
	ld.shared.f64 	%fd18, [%r3];
	cvta.to.global.u64 	%rd22, %rd4;
	mul.wide.u32 	%rd23, %r2, 8;
	add.s64 	%rd24, %rd22, %rd23;
	st.global.f64 	[%rd24], %fd18;
$L__BB0_9:
	ret;

}
.func  (.param .b64 func_retval0) __internal_accurate_pow(
	.param .b64 __internal_accurate_pow_param_0
)
{
	.reg .pred 	%p<8>;
	.reg .b32 	%r<46>;
	.reg .b32 	%f<3>;
	.reg .b64 	%fd<109>;

	ld.param.f64 	%fd10, [__internal_accurate_pow_param_0];
	mov.f64 	%fd11, 0d4000000000000000;
	{
	.reg .b32 %temp; 
	mov.b64 	{%temp, %r8}, %fd11;
	}
	{
	.reg .b32 %temp; 
	mov.b64 	{%r9, %temp}, %fd11;
	}
	shr.u32 	%r10, %r8, 20;
	setp.lt.u32 	%p1, %r8, 1048576;
	mov.f64 	%fd12, 0d4360000000000000;
	{
	.reg .b32 %temp; 
	mov.b64 	{%temp, %r11}, %fd12;
	}
	{
	.reg .b32 %temp; 
	mov.b64 	{%r12, %temp}, %fd12;
	}
	shr.u32 	%r13, %r11, 20;
	add.s32 	%r14, %r13, -54;
	selp.b32 	%r15, %r12, %r9, %p1;
	selp.b32 	%r16, %r11, %r8, %p1;
	selp.b32 	%r1, %r14, %r10, %p1;
	add.s32 	%r45, %r1, -1023;
	and.b32  	%r17, %r16, -2146435073;
	or.b32  	%r18, %r17, 1072693248;
	mov.b64 	%fd107, {%r15, %r18};
	setp.lt.u32 	%p2, %r18, 1073127583;
	@%p2 bra 	$L__BB1_2;
	{
	.reg .b32 %temp; 
	mov.b64 	{%r19, %temp}, %fd107;
	}
	{
	.reg .b32 %temp; 
	mov.b64 	{%temp, %r20}, %fd107;
	}
	add.s32 	%r21, %r20, -1048576;
	mov.b64 	%fd107, {%r19, %r21};
	add.s32 	%r45, %r1, -1022;
$L__BB1_2:
	add.f64 	%fd13, %fd107, 0dBFF0000000000000;
	add.f64 	%fd14, %fd107, 0d3FF0000000000000;
	rcp.approx.ftz.f64 	%fd15, %fd14;
	neg.f64 	%fd16, %fd14;
	fma.rn.f64 	%fd17, %fd16, %fd15, 0d3FF0000000000000;
	fma.rn.f64 	%fd18, %fd17, %fd17, %fd17;
	fma.rn.f64 	%fd19, %fd18, %fd15, %fd15;
	mul.f64 	%fd20, %fd13, %fd19;
	fma.rn.f64 	%fd21, %fd13, %fd19, %fd20;
	mul.f64 	%fd22, %fd21, %fd21;
	fma.rn.f64 	%fd23, %fd22, 0d3EB0F5FF7D2CAFE2, 0d3ED0F5D241AD3B5A;
	fma.rn.f64 	%fd24, %fd23, %fd22, 0d3EF3B20A75488A3F;
	fma.rn.f64 	%fd25, %fd24, %fd22, 0d3F1745CDE4FAECD5;
	fma.rn.f64 	%fd26, %fd25, %fd22, 0d3F3C71C7258A578B;
	fma.rn.f64 	%fd27, %fd26, %fd22, 0d3F6249249242B910;
	fma.rn.f64 	%fd28, %fd27, %fd22, 0d3F89999999999DFB;
	sub.f64 	%fd29, %fd13, %fd21;
	add.f64 	%fd30, %fd29, %fd29;
	neg.f64 	%fd31, %fd21;
	fma.rn.f64 	%fd32, %fd31, %fd13, %fd30;
	mul.f64 	%fd33, %fd19, %fd32;
	fma.rn.f64 	%fd34, %fd22, %fd28, 0d3FB5555555555555;
	mov.f64 	%fd35, 0d3FB5555555555555;
	sub.f64 	%fd36, %fd35, %fd34;
	fma.rn.f64 	%fd37, %fd22, %fd28, %fd36;
	add.f64 	%fd38, %fd37, 0dBC46A4CB00B9E7B0;
	add.f64 	%fd39, %fd34, %fd38;
	sub.f64 	%fd40, %fd34, %fd39;
	add.f64 	%fd41, %fd38, %fd40;
	mul.rn.f64 	%fd42, %fd21, %fd21;
	neg.f64 	%fd43, %fd42;
	fma.rn.f64 	%fd44, %fd21, %fd21, %fd43;
	{
	.reg .b32 %temp; 
	mov.b64 	{%r22, %temp}, %fd33;
	}
	{
	.reg .b32 %temp; 
	mov.b64 	{%temp, %r23}, %fd33;
	}
	add.s32 	%r24, %r23, 1048576;
	mov.b64 	%fd45, {%r22, %r24};
	fma.rn.f64 	%fd46, %fd21, %fd45, %fd44;
	mul.rn.f64 	%fd47, %fd42, %fd21;
	neg.f64 	%fd48, %fd47;
	fma.rn.f64 	%fd49, %fd42, %fd21, %fd48;
	fma.rn.f64 	%fd50, %fd42, %fd33, %fd49;
	fma.rn.f64 	%fd51, %fd46, %fd21, %fd50;
	mul.rn.f64 	%fd52, %fd39, %fd47;
	neg.f64 	%fd53, %fd52;
	fma.rn.f64 	%fd54, %fd39, %fd47, %fd53;
	fma.rn.f64 	%fd55, %fd39, %fd51, %fd54;
	fma.rn.f64 	%fd56, %fd41, %fd47, %fd55;
	add.f64 	%fd57, %fd52, %fd56;
	sub.f64 	%fd58, %fd52, %fd57;
	add.f64 	%fd59, %fd56, %fd58;
	add.f64 	%fd60, %fd21, %fd57;
	sub.f64 	%fd61, %fd21, %fd60;
	add.f64 	%fd62, %fd57, %fd61;
	add.f64 	%fd63, %fd59, %fd62;
	add.f64 	%fd64, %fd33, %fd63;
	add.f64 	%fd65, %fd60, %fd64;
	sub.f64 	%fd66, %fd60, %fd65;
	add.f64 	%fd67, %fd64, %fd66;
	xor.b32  	%r25, %r45, -2147483648;
	mov.b32 	%r26, 1127219200;
	mov.b64 	%fd68, {%r25, %r26};
	mov.b32 	%r27, -2147483648;
	mov.b64 	%fd69, {%r27, %r26};
	sub.f64 	%fd70, %fd68, %fd69;
	fma.rn.f64 	%fd71, %fd70, 0d3FE62E42FEFA39EF, %fd65;
	fma.rn.f64 	%fd72, %fd70, 0dBFE62E42FEFA39EF, %fd71;
	sub.f64 	%fd73, %fd72, %fd65;
	sub.f64 	%fd74, %fd67, %fd73;
	fma.rn.f64 	%fd75, %fd70, 0d3C7ABC9E3B39803F, %fd74;
	add.f64 	%fd76, %fd71, %fd75;
	sub.f64 	%fd77, %fd71, %fd76;
	add.f64 	%fd78, %fd75, %fd77;
	{
	.reg .b32 %temp; 
	mov.b64 	{%temp, %r28}, %fd10;
	}
	{
	.reg .b32 %temp; 
	mov.b64 	{%r29, %temp}, %fd10;
	}
	shl.b32 	%r30, %r28, 1;
	setp.gt.u32 	%p3, %r30, -33554433;
	and.b32  	%r31, %r28, -15728641;
	selp.b32 	%r32, %r31, %r28, %p3;
	mov.b64 	%fd79, {%r29, %r32};
	mul.rn.f64 	%fd80, %fd76, %fd79;
	neg.f64 	%fd81, %fd80;
	fma.rn.f64 	%fd82, %fd76, %fd79, %fd81;
	fma.rn.f64 	%fd83, %fd78, %fd79, %fd82;
	add.f64 	%fd4, %fd80, %fd83;
	sub.f64 	%fd84, %fd80, %fd4;
	add.f64 	%fd5, %fd83, %fd84;
	fma.rn.f64 	%fd85, %fd4, 0d3FF71547652B82FE, 0d4338000000000000;
	{
	.reg .b32 %temp; 
	mov.b64 	{%r5, %temp}, %fd85;
	}
	mov.f64 	%fd86, 0dC338000000000000;
	add.rn.f64 	%fd87, %fd85, %fd86;
	fma.rn.f64 	%fd88, %fd87, 0dBFE62E42FEFA39EF, %fd4;
	fma.rn.f64 	%fd89, %fd87, 0dBC7ABC9E3B39803F, %fd88;
	fma.rn.f64 	%fd90, %fd89, 0d3E5ADE1569CE2BDF, 0d3E928AF3FCA213EA;
	fma.rn.f64 	%fd91, %fd90, %fd89, 0d3EC71DEE62401315;
	fma.rn.f64 	%fd92, %fd91, %fd89, 0d3EFA01997C89EB71;
	fma.rn.f64 	%fd93, %fd92, %fd89, 0d3F2A01A014761F65;
	fma.rn.f64 	%fd94, %fd93, %fd89, 0d3F56C16C1852B7AF;
	fma.rn.f64 	%fd95, %fd94, %fd89, 0d3F81111111122322;
	fma.rn.f64 	%fd96, %fd95, %fd89, 0d3FA55555555502A1;
	fma.rn.f64 	%fd97, %fd96, %fd89, 0d3FC5555555555511;
	fma.rn.f64 	%fd98, %fd97, %fd89, 0d3FE000000000000B;
	fma.rn.f64 	%fd99, %fd98, %fd89, 0d3FF0000000000000;
	fma.rn.f64 	%fd100, %fd99, %fd89, 0d3FF0000000000000;
	{
	.reg .b32 %temp; 
	mov.b64 	{%r6, %temp}, %fd100;
	}
	{
	.reg .b32 %temp; 
	mov.b64 	{%temp, %r7}, %fd100;
	}
	shl.b32 	%r33, %r5, 20;
	add.s32 	%r34, %r33, %r7;
	mov.b64 	%fd108, {%r6, %r34};
	{
	.reg .b32 %temp; 
	mov.b64 	{%temp, %r35}, %fd4;
	}
	mov.b32 	%f2, %r35;
	abs.f32 	%f1, %f2;
	setp.lt.f32 	%p4, %f1, 0f4086232B;
	@%p4 bra 	$L__BB1_5;
	setp.lt.f64 	%p5, %fd4, 0d0000000000000000;
	add.f64 	%fd101, %fd4, 0d7FF0000000000000;
	selp.f64 	%fd108, 0d0000000000000000, %fd101, %p5;
	setp.geu.f32 	%p6, %f1, 0f40874800;
	@%p6 bra 	$L__BB1_5;
	shr.u32 	%r36, %r5, 31;
	add.s32 	%r37, %r5, %r36;
	shr.s32 	%r38, %r37, 1;
	shl.b32 	%r39, %r38, 20;
	add.s32 	%r40, %r7, %r39;
	mov.b64 	%fd102, {%r6, %r40};
	sub.s32 	%r41, %r5, %r38;
	shl.b32 	%r42, %r41, 20;
	add.s32 	%r43, %r42, 1072693248;
	mov.b32 	%r44, 0;
	mov.b64 	%fd103, {%r44, %r43};
	mul.f64 	%fd108, %fd103, %fd102;
$L__BB1_5:
	abs.f64 	%fd104, %fd108;
	setp.eq.f64 	%p7, %fd104, 0d7FF0000000000000;
	fma.rn.f64 	%fd105, %fd108, %fd5, %fd108;
	selp.f64 	%fd106, %fd108, %fd105, %p7;
	st.param.f64 	[func_retval0], %fd106;
	ret;

}


// ===== COMPILED SASS (sm_100) =====

	.target	sm_100

	.elftype	@"ET_EXEC"


//--------------------- .note.nv.tkinfo           --------------------------
	.section	.note.nv.tkinfo,"",@"SHT_NOTE"
	.sectionflags	@"SHF_NOTE_NV_TKINFO"
	.tkinfo
        /*0018*/ 	.word	0x00000002
        /*0030*/ 	.string	""
        /*0030*/ 	.string	"ptxas"
        /*0030*/ 	.string	"Cuda compilation tools, release 13.0, V13.0.88"
        /*0030*/ 	.string	"Build cuda_13.0.r13.0/compiler.36424714_0"
        /*0030*/ 	.string	"-arch sm_100 -m 64 "



//--------------------- .note.nv.cuinfo           --------------------------
	.section	.note.nv.cuinfo,"",@"SHT_NOTE"
	.sectionflags	@"SHF_NOTE_NV_CUINFO"
        /*0018*/ 	.short	0x0002
        /*001a*/ 	.short	0x0064
        /*001c*/ 	.short	0x0082
	.zero		2


//--------------------- .nv.info                  --------------------------
	.section	.nv.info,"",@"SHT_CUDA_INFO"
	.align	4


	//----- nvinfo : EIATTR_REGCOUNT
	.align		4
        /*0000*/ 	.byte	0x04, 0x2f
        /*0002*/ 	.short	(.L_1 - .L_0)
	.align		4
.L_0:
        /*0004*/ 	.word	index@(_Z4spmviiPiS_PdS0_S0_)
        /*0008*/ 	.word	0x0000001e


	//----- nvinfo : EIATTR_FRAME_SIZE
	.align		4
.L_1:
        /*000c*/ 	.byte	0x04, 0x11
        /*000e*/ 	.short	(.L_3 - .L_2)
	.align		4
.L_2:
        /*0010*/ 	.word	index@($_Z4spmviiPiS_PdS0_S0_$__internal_accurate_pow)
        /*0014*/ 	.word	0x00000000


	//----- nvinfo : EIATTR_FRAME_SIZE
	.align		4
.L_3:
        /*0018*/ 	.byte	0x04, 0x11
        /*001a*/ 	.short	(.L_5 - .L_4)
	.align		4
.L_4:
        /*001c*/ 	.word	index@(_Z4spmviiPiS_PdS0_S0_)
        /*0020*/ 	.word	0x00000000


	//----- nvinfo : EIATTR_MIN_STACK_SIZE
	.align		4
.L_5:
        /*0024*/ 	.byte	0x04, 0x12
        /*0026*/ 	.short	(.L_7 - .L_6)
	.align		4
.L_6:
        /*0028*/ 	.word	index@(_Z4spmviiPiS_PdS0_S0_)
        /*002c*/ 	.word	0x00000000
.L_7:


//--------------------- .nv.compat                --------------------------
	.section	.nv.compat,"",@"SHT_CUDA_COMPAT_INFO"
	.align	4
        /*0000*/ 	.byte	0x02, 0x09, 0x00, 0x00, 0x02, 0x02, 0x01, 0x00, 0x02, 0x05, 0x05, 0x00, 0x03, 0x07, 0x01, 0x01
        /*0010*/ 	.byte	0x02, 0x03, 0x00, 0x00, 0x02, 0x06, 0x01, 0x00, 0x04, 0x0b, 0x08, 0x00, 0x01, 0x00, 0x00, 0x00
        /*0020*/ 	.byte	0x00, 0x00, 0x00, 0x00


//--------------------- .nv.info._Z4spmviiPiS_PdS0_S0_ --------------------------
	.section	.nv.info._Z4spmviiPiS_PdS0_S0_,"",@"SHT_CUDA_INFO"
	.sectionflags	@""
	.align	4


	//----- nvinfo : EIATTR_CUDA_API_VERSION
	.align		4
        /*0000*/ 	.byte	0x04, 0x37
        /*0002*/ 	.short	(.L_9 - .L_8)
.L_8:
        /*0004*/ 	.word	0x00000082


	//----- nvinfo : EIATTR_KPARAM_INFO
	.align		4
.L_9:
        /*0008*/ 	.byte	0x04, 0x17
        /*000a*/ 	.short	(.L_11 - .L_10)
.L_10:
        /*000c*/ 	.word	0x00000000
        /*0010*/ 	.short	0x0006
        /*0012*/ 	.short	0x0028
        /*0014*/ 	.byte	0x00, 0xf5, 0x21, 0x00


	//----- nvinfo : EIATTR_KPARAM_INFO
	.align		4
.L_11:
        /*0018*/ 	.byte	0x04, 0x17
        /*001a*/ 	.short	(.L_13 - .L_12)
.L_12:
        /*001c*/ 	.word	0x00000000
        /*0020*/ 	.short	0x0005
        /*0022*/ 	.short	0x0020
        /*0024*/ 	.byte	0x00, 0xf5, 0x21, 0x00


	//----- nvinfo : EIATTR_KPARAM_INFO
	.align		4
.L_13:
        /*0028*/ 	.byte	0x04, 0x17
        /*002a*/ 	.short	(.L_15 - .L_14)
.L_14:
        /*002c*/ 	.word	0x00000000
        /*0030*/ 	.short	0x0004
        /*0032*/ 	.short	0x0018
        /*0034*/ 	.byte	0x00, 0xf5, 0x21, 0x00


	//----- nvinfo : EIATTR_KPARAM_INFO
	.align		4
.L_15:
        /*0038*/ 	.byte	0x04, 0x17
        /*003a*/ 	.short	(.L_17 - .L_16)
.L_16:
        /*003c*/ 	.word	0x00000000
        /*0040*/ 	.short	0x0003
        /*0042*/ 	.short	0x0010
        /*0044*/ 	.byte	0x00, 0xf5, 0x21, 0x00


	//----- nvinfo : EIATTR_KPARAM_INFO
	.align		4
.L_17:
        /*0048*/ 	.byte	0x04, 0x17
        /*004a*/ 	.short	(.L_19 - .L_18)
.L_18:
        /*004c*/ 	.word	0x00000000
        /*0050*/ 	.short	0x0002
        /*0052*/ 	.short	0x0008
        /*0054*/ 	.byte	0x00, 0xf5, 0x21, 0x00


	//----- nvinfo : EIATTR_KPARAM_INFO
	.align		4
.L_19:
        /*0058*/ 	.byte	0x04, 0x17
        /*005a*/ 	.short	(.L_21 - .L_20)
.L_20:
        /*005c*/ 	.word	0x00000000
        /*0060*/ 	.short	0x0001
        /*0062*/ 	.short	0x0004
        /*0064*/ 	.byte	0x00, 0xf0, 0x11, 0x00


	//----- nvinfo : EIATTR_KPARAM_INFO
	.align		4
.L_21:
        /*0068*/ 	.byte	0x04, 0x17
        /*006a*/ 	.short	(.L_23 - .L_22)
.L_22:
        /*006c*/ 	.word	0x00000000
        /*0070*/ 	.short	0x0000
        /*0072*/ 	.short	0x0000
        /*0074*/ 	.byte	0x00, 0xf0, 0x11, 0x00


	//----- nvinfo : EIATTR_SPARSE_MMA_MASK
	.align		4
.L_23:
        /*0078*/ 	.byte	0x03, 0x50
        /*007a*/ 	.short	0x0000


	//----- nvinfo : EIATTR_MAXREG_COUNT
	.align		4
        /*007c*/ 	.byte	0x03, 0x1b
        /*007e*/ 	.short	0x00ff


	//----- nvinfo : EIATTR_NUM_BARRIERS
	.align		4
        /*0080*/ 	.byte	0x02, 0x4c
        /*0082*/ 	.byte	0x01
	.zero		1


	//----- nvinfo : EIATTR_MERCURY_ISA_VERSION
	.align		4
        /*0084*/ 	.byte	0x03, 0x5f
        /*0086*/ 	.short	0x0101


	//----- nvinfo : EIATTR_VRC_CTA_INIT_COUNT
	.align		4
        /*0088*/ 	.byte	0x02, 0x4a
	.zero		1
	.zero		1


	//----- nvinfo : EIATTR_EXIT_INSTR_OFFSETS
	.align		4
        /*008c*/ 	.byte	0x04, 0x1c
        /*008e*/ 	.short	(.L_25 - .L_24)


	//   ....[0]....
.L_24:
        /*0090*/ 	.word	0x00000520


	//   ....[1]....
        /*0094*/ 	.word	0x00000570


	//----- nvinfo : EIATTR_CRS_STACK_SIZE
	.align		4
.L_25:
        /*0098*/ 	.byte	0x04, 0x1e
        /*009a*/ 	.short	(.L_27 - .L_26)
.L_26:
        /*009c*/ 	.word	0x00000000


	//----- nvinfo : EIATTR_CBANK_PARAM_SIZE
	.align		4
.L_27:
        /*00a0*/ 	.byte	0x03, 0x19
        /*00a2*/ 	.short	0x0030


	//----- nvinfo : EIATTR_PARAM_CBANK
	.align		4
        /*00a4*/ 	.byte	0x04, 0x0a
        /*00a6*/ 	.short	(.L_29 - .L_28)
	.align		4
.L_28:
        /*00a8*/ 	.word	index@(.nv.constant0._Z4spmviiPiS_PdS0_S0_)
        /*00ac*/ 	.short	0x0380
        /*00ae*/ 	.short	0x0030


	//----- nvinfo : EIATTR_SW_WAR
	.align		4
.L_29:
        /*00b0*/ 	.byte	0x04, 0x36
        /*00b2*/ 	.short	(.L_31 - .L_30)
.L_30:
        /*00b4*/ 	.word	0x00000008
.L_31:


//--------------------- .nv.callgraph             --------------------------
	.section	.nv.callgraph,"",@"SHT_CUDA_CALLGRAPH"
	.align	4
	.sectionentsize	8
	.align		4
        /*0000*/ 	.word	0x00000000
	.align		4
        /*0004*/ 	.word	0xffffffff
	.align		4
        /*0008*/ 	.word	0x00000000
	.align		4
        /*000c*/ 	.word	0xfffffffe
	.align		4
        /*0010*/ 	.word	0x00000000
	.align		4
        /*0014*/ 	.word	0xfffffffd
	.align		4
        /*0018*/ 	.word	0x00000000
	.align		4
        /*001c*/ 	.word	0xfffffffc


//--------------------- .text._Z4spmviiPiS_PdS0_S0_ --------------------------
	.section	.text._Z4spmviiPiS_PdS0_S0_,"ax",@progbits
	.align	128
        .global         _Z4spmviiPiS_PdS0_S0_
        .type           _Z4spmviiPiS_PdS0_S0_,@function
        .size           _Z4spmviiPiS_PdS0_S0_,(.L_x_4 - _Z4spmviiPiS_PdS0_S0_)
        .other          _Z4spmviiPiS_PdS0_S0_,@"STO_CUDA_ENTRY STV_DEFAULT"
_Z4spmviiPiS_PdS0_S0_:
.text._Z4spmviiPiS_PdS0_S0_:
[----:B------:R-:W-:Y:S01]  /*0000*/  LDC R1, c[0x0][0x37c] ;  /* 0x0000df00ff017b82 */ /* 0x000fe20000000800 */
[----:B------:R-:W0:Y:S07]  /*0010*/  S2R R2, SR_CTAID.X ;  /* 0x0000000000027919 */ /* 0x000e2e0000002500 */
[----:B------:R-:W0:Y:S01]  /*0020*/  LDC.64 R4, c[0x0][0x388] ;  /* 0x0000e200ff047b82 */ /* 0x000e220000000a00 */
[----:B------:R-:W1:Y:S01]  /*0030*/  LDCU.64 UR8, c[0x0][0x358] ;  /* 0x00006b00ff0877ac */ /* 0x000e620008000a00 */
[----:B------:R-:W2:Y:S06]  /*0040*/  S2R R3, SR_TID.X ;  /* 0x0000000000037919 */ /* 0x000eac0000002100 */
[----:B------:R-:W3:Y:S08]  /*0050*/  S2UR UR5, SR_CgaCtaId ;  /* 0x00000000000579c3 */ /* 0x000ef00000008800 */
[----:B------:R-:W4:Y:S01]  /*0060*/  LDC.64 R8, c[0x0][0x390] ;  /* 0x0000e400ff087b82 */ /* 0x000f220000000a00 */
[----:B0-----:R-:W-:-:S05]  /*0070*/  IMAD.WIDE.U32 R4, R2, 0x4, R4 ;  /* 0x0000000402047825 */ /* 0x001fca00078e0004 */
[----:B-1----:R-:W5:Y:S04]  /*0080*/  LDG.E R0, desc[UR8][R4.64] ;  /* 0x0000000804007981 */ /* 0x002f68000c1e1900 */
[----:B------:R0:W4:Y:S01]  /*0090*/  LDG.E R6, desc[UR8][R4.64+0x4] ;  /* 0x0000040804067981 */ /* 0x000122000c1e1900 */
[----:B------:R-:W-:Y:S02]  /*00a0*/  UMOV UR4, 0x400 ;  /* 0x0000040000047882 */ /* 0x000fe40000000000 */
[----:B---3--:R-:W-:-:S06]  /*00b0*/  ULEA UR5, UR5, UR4, 0x18 ;  /* 0x0000000405057291 */ /* 0x008fcc000f8ec0ff */
[----:B--2---:R-:W-:Y:S01]  /*00c0*/  LEA R26, R3, UR5, 0x3 ;  /* 0x00000005031a7c11 */ /* 0x004fe2000f8e18ff */
[----:B0-----:R-:W0:Y:S04]  /*00d0*/  LDC.64 R4, c[0x0][0x398] ;  /* 0x0000e600ff047b82 */ /* 0x001e280000000a00 */
[----:B------:R1:W-:Y:S04]  /*00e0*/  STS.64 [R26], RZ ;  /* 0x000000ff1a007388 */ /* 0x0003e80000000a00 */
[----:B------:R-:W-:Y:S01]  /*00f0*/  BAR.SYNC.DEFER_BLOCKING 0x0 ;  /* 0x0000000000007b1d */ /* 0x000fe20000010000 */
[----:B-----5:R-:W-:-:S05]  /*0100*/  IMAD.IADD R11, R0, 0x1, R3 ;  /* 0x00000001000b7824 */ /* 0x020fca00078e0203 */
[----:B----4-:R-:W-:-:S13]  /*0110*/  ISETP.GE.AND P1, PT, R11, R6, PT ;  /* 0x000000060b00720c */ /* 0x010fda0003f26270 */
[C---:B------:R-:W-:Y:S01]  /*0120*/  @!P1 IMAD.WIDE R8, R11.reuse, 0x4, R8 ;  /* 0x000000040b089825 */ /* 0x040fe200078e0208 */
[----:B------:R-:W2:Y:S05]  /*0130*/  @!P1 LDC.64 R6, c[0x0][0x3a0] ;  /* 0x0000e800ff069b82 */ /* 0x000eaa0000000a00 */
[----:B------:R3:W2:Y:S01]  /*0140*/  @!P1 LDG.E R9, desc[UR8][R8.64] ;  /* 0x0000000808099981 */ /* 0x0006a2000c1e1900 */
[----:B0-----:R-:W-:-:S06]  /*0150*/  @!P1 IMAD.WIDE R4, R11, 0x8, R4 ;  /* 0x000000080b049825 */ /* 0x001fcc00078e0204 */
[----:B------:R-:W4:Y:S01]  /*0160*/  @!P1 LDG.E.64 R4, desc[UR8][R4.64] ;  /* 0x0000000804049981 */ /* 0x000f22000c1e1b00 */
[----:B------:R-:W0:Y:S02]  /*0170*/  LDCU UR7, c[0x0][0x360] ;  /* 0x00006c00ff0777ac */ /* 0x000e240008000800 */
[----:B0-----:R-:W-:-:S05]  /*0180*/  I2FP.F32.U32 R10, UR7 ;  /* 0x00000007000a7c45 */ /* 0x001fca0008201000 */
[----:B------:R-:W-:-:S05]  /*0190*/  VIADD R0, R10, 0xc0cafb0d ;  /* 0xc0cafb0d0a007836 */ /* 0x000fca0000000000 */
[----:B------:R-:W-:-:S04]  /*01a0*/  LOP3.LUT R11, R0, 0xff800000, RZ, 0xc0, !PT ;  /* 0xff800000000b7812 */ /* 0x000fc800078ec0ff */
[----:B------:R-:W-:-:S05]  /*01b0*/  IADD3 R0, PT, PT, R10, -R11, RZ ;  /* 0x8000000b0a007210 */ /* 0x000fca0007ffe0ff */
[----:B---3--:R-:W-:Y:S01]  /*01c0*/  FADD R8, R0, -1 ;  /* 0xbf80000000087421 */ /* 0x008fe20000000000 */
[----:B--2---:R-:W-:-:S06]  /*01d0*/  @!P1 IMAD.WIDE R6, R9, 0x8, R6 ;  /* 0x0000000809069825 */ /* 0x004fcc00078e0206 */
[----:B------:R-:W4:Y:S01]  /*01e0*/  @!P1 LDG.E.64 R6, desc[UR8][R6.64] ;  /* 0x0000000806069981 */ /* 0x000f22000c1e1b00 */
[----:B------:R-:W-:-:S04]  /*01f0*/  IMAD.MOV.U32 R9, RZ, RZ, 0x3dc6b27f ;  /* 0x3dc6b27fff097424 */ /* 0x000fc800078e00ff */
[----:B------:R-:W-:-:S04]  /*0200*/  FFMA R9, R8, R9, -0.16845393180847167969 ;  /* 0xbe2c7f3008097423 */ /* 0x000fc80000000009 */
[----:B------:R-:W-:-:S04]  /*0210*/  FFMA R9, R8, R9, 0.1716887056827545166 ;  /* 0x3e2fcf2a08097423 */ /* 0x000fc80000000009 */
[----:B------:R-:W-:-:S04]  /*0220*/  FFMA R9, R8, R9, -0.17900948226451873779 ;  /* 0xbe374e4308097423 */ /* 0x000fc80000000009 */
[----:B------:R-:W-:-:S04]  /*0230*/  FFMA R9, R8, R9, 0.20512372255325317383 ;  /* 0x3e520bf408097423 */ /* 0x000fc80000000009 */
[----:B------:R-:W-:-:S04]  /*0240*/  FFMA R9, R8, R9, -0.24046532809734344482 ;  /* 0xbe763c8b08097423 */ /* 0x000fc80000000009 */
[----:B------:R-:W-:-:S04]  /*0250*/  FFMA R9, R8, R9, 0.28857114911079406738 ;  /* 0x3e93bf9908097423 */ /* 0x000fc80000000009 */
[----:B------:R-:W-:-:S04]  /*0260*/  FFMA R9, R8, R9, -0.36067417263984680176 ;  /* 0xbeb8aa4908097423 */ /* 0x000fc80000000009 */
[----:B------:R-:W-:-:S04]  /*0270*/  FFMA R9, R8, R9, 0.48089820146560668945 ;  /* 0x3ef6384a08097423 */ /* 0x000fc80000000009 */
[----:B------:R-:W-:Y:S01]  /*0280*/  FFMA R9, R8, R9, -0.72134751081466674805 ;  /* 0xbf38aa3b08097423 */ /* 0x000fe20000000009 */
[----:B------:R-:W-:-:S03]  /*0290*/  ISETP.GT.U32.AND P0, PT, R10, 0x7f7fffff, PT ;  /* 0x7f7fffff0a00780c */ /* 0x000fc60003f04070 */
[----:B------:R-:W-:Y:S01]  /*02a0*/  FMUL R9, R8, R9 ;  /* 0x0000000908097220 */ /* 0x000fe20000400000 */
[----:B------:R-:W-:-:S03]  /*02b0*/  I2FP.F32.S32 R0, R11 ;  /* 0x0000000b00007245 */ /* 0x000fc60000201400 */
[----:B------:R-:W-:Y:S01]  /*02c0*/  FMUL R9, R8, R9 ;  /* 0x0000000908097220 */ /* 0x000fe20000400000 */
[----:B------:R-:W-:Y:S02]  /*02d0*/  IMAD.MOV.U32 R11, RZ, RZ, 0x7f800000 ;  /* 0x7f800000ff0b7424 */ /* 0x000fe400078e00ff */
[----:B------:R-:W-:Y:S01]  /*02e0*/  FFMA R0, R0, 1.1920928955078125e-07, RZ ;  /* 0x3400000000007823 */ /* 0x000fe200000000ff */
[----:B------:R-:W-:-:S04]  /*02f0*/  FFMA R9, R8, 1.4426950216293334961, R9 ;  /* 0x3fb8aa3b08097823 */ /* 0x000fc80000000009 */
[----:B------:R-:W-:Y:S01]  /*0300*/  FADD R0, R0, R9 ;  /* 0x0000000900007221 */ /* 0x000fe20000000000 */
[----:B------:R-:W-:-:S06]  /*0310*/  @P0 FFMA R0, R10, R11, +INF ;  /* 0x7f8000000a000423 */ /* 0x000fcc000000000b */
[----:B------:R-:W0:Y:S02]  /*0320*/  F2I.TRUNC.NTZ R0, R0 ;  /* 0x0000000000007305 */ /* 0x000e24000020f100 */
[----:B0-----:R-:W-:-:S04]  /*0330*/  VIMNMX R27, PT, PT, RZ, R0, !PT ;  /* 0x00000000ff1b7248 */ /* 0x001fc80007fe0100 */
[----:B------:R-:W-:Y:S01]  /*0340*/  ISETP.NE.AND P0, PT, R27, RZ, PT ;  /* 0x000000ff1b00720c */ /* 0x000fe20003f05270 */
[----:B----4-:R-:W-:-:S07]  /*0350*/  @!P1 DMUL R4, R4, R6 ;  /* 0x0000000604049228 */ /* 0x010fce0000000000 */
[----:B------:R1:W-:Y:S01]  /*0360*/  @!P1 STS.64 [R26], R4 ;  /* 0x000000041a009388 */ /* 0x0003e20000000a00 */
[----:B------:R-:W-:Y:S06]  /*0370*/  BAR.SYNC.DEFER_BLOCKING 0x0 ;  /* 0x0000000000007b1d */ /* 0x000fec0000010000 */
[----:B------:R-:W-:Y:S05]  /*0380*/  @!P0 BRA `(.L_x_0) ;  /* 0x00000000005c8947 */ /* 0x000fea0003800000 */
[----:B-1----:R0:W1:Y:S01]  /*0390*/  I2F.F64.U32 R4, R3 ;  /* 0x0000000300047312 */ /* 0x0020620000201800 */
[----:B------:R-:W-:Y:S02]  /*03a0*/  IADD3 R27, PT, PT, -R27, RZ, RZ ;  /* 0x000000ff1b1b7210 */ /* 0x000fe40007ffe1ff */
[----:B------:R-:W-:Y:S01]  /*03b0*/  CS2R R6, SRZ ;  /* 0x0000000000067805 */ /* 0x000fe2000001ff00 */
[----:B------:R-:W-:-:S06]  /*03c0*/  UMOV UR4, URZ ;  /* 0x000000ff00047c82 */ /* 0x000fcc0008000000 */
.L_x_1:
[----:B------:R-:W-:Y:S01]  /*03d0*/  VIADD R27, R27, 0x1 ;  /* 0x000000011b1b7836 */ /* 0x000fe20000000000 */
[----:B------:R-:W-:-:S04]  /*03e0*/  MOV R0, 0x410 ;  /* 0x0000041000007802 */ /* 0x000fc80000000f00 */
[----:B--2---:R-:W-:-:S13]  /*03f0*/  ISETP.NE.AND P0, PT, R27, RZ, PT ;  /* 0x000000ff1b00720c */ /* 0x004fda0003f05270 */
[----:B01----:R-:W-:Y:S05]  /*0400*/  CALL.REL.NOINC `($_Z4spmviiPiS_PdS0_S0_$__internal_accurate_pow) ;  /* 0x00000000005c7944 */ /* 0x003fea0003c00000 */
[----:B------:R-:W-:Y:S01]  /*0410*/  ISETP.NE.AND P1, PT, RZ, UR4, PT ;  /* 0x00000004ff007c0c */ /* 0x000fe2000bf25270 */
[----:B------:R-:W-:Y:S01]  /*0420*/  UIADD3 UR4, UPT, UPT, UR4, 0x1, URZ ;  /* 0x0000000104047890 */ /* 0x000fe2000fffe0ff */
[----:B------:R-:W-:Y:S02]  /*0430*/  DADD R6, R6, 1 ;  /* 0x3ff0000006067429 */ /* 0x000fe40000000000 */
[----:B------:R-:W-:Y:S02]  /*0440*/  FSEL R12, R12, RZ, P1 ;  /* 0x000000ff0c0c7208 */ /* 0x000fe40000800000 */
[----:B------:R-:W-:-:S06]  /*0450*/  FSEL R13, R10, 1.875, P1 ;  /* 0x3ff000000a0d7808 */ /* 0x000fcc0000800000 */
[----:B------:R-:W-:-:S14]  /*0460*/  DSETP.GTU.AND P1, PT, R12, R4, PT ;  /* 0x000000040c00722a */ /* 0x000fdc0003f2c000 */
[----:B------:R-:W0:Y:S01]  /*0470*/  @!P1 F2I.F64.TRUNC R12, R12 ;  /* 0x0000000c000c9311 */ /* 0x000e22000030d100 */
[----:B------:R-:W-:Y:S01]  /*0480*/  @!P1 LDS.64 R10, [R26] ;  /* 0x000000001a0a9984 */ /* 0x000fe20000000a00 */
[----:B0-----:R-:W-:-:S05]  /*0490*/  @!P1 IMAD.IADD R0, R3, 0x1, -R12 ;  /* 0x0000000103009824 */ /* 0x001fca00078e0a0c */
[----:B------:R-:W-:-:S05]  /*04a0*/  @!P1 LEA R0, R0, UR5, 0x3 ;  /* 0x0000000500009c11 */ /* 0x000fca000f8e18ff */
[----:B------:R-:W0:Y:S02]  /*04b0*/  @!P1 LDS.64 R8, [R0] ;  /* 0x0000000000089984 */ /* 0x000e240000000a00 */
[----:B0-----:R-:W-:-:S07]  /*04c0*/  @!P1 DADD R8, R8, R10 ;  /* 0x0000000008089229 */ /* 0x001fce000000000a */
[----:B------:R2:W-:Y:S01]  /*04d0*/  @!P1 STS.64 [R26], R8 ;  /* 0x000000081a009388 */ /* 0x0005e20000000a00 */
[----:B------:R-:W-:Y:S06]  /*04e0*/  BAR.SYNC.DEFER_BLOCKING 0x0 ;  /* 0x0000000000007b1d */ /* 0x000fec0000010000 */
[----:B------:R-:W-:Y:S05]  /*04f0*/  @P0 BRA `(.L_x_1) ;  /* 0xfffffffc00b40947 */ /* 0x000fea000383ffff */
.L_x_0:
[----:B------:R-:W-:-:S06]  /*0500*/  UIADD3 UR6, UPT, UPT, UR7, -0x1, URZ ;  /* 0xffffffff07067890 */ /* 0x000fcc000fffe0ff */
[----:B------:R-:W-:-:S13]  /*0510*/  ISETP.NE.AND P0, PT, R3, UR6, PT ;  /* 0x0000000603007c0c */ /* 0x000fda000bf05270 */
[----:B------:R-:W-:Y:S05]  /*0520*/  @P0 EXIT ;  /* 0x000000000000094d */ /* 0x000fea0003800000 */
[----:B-12---:R-:W0:Y:S01]  /*0530*/  LDS.64 R26, [R26] ;  /* 0x000000001a1a7984 */ /* 0x006e220000000a00 */
[----:B------:R-:W1:Y:S02]  /*0540*/  LDC.64 R4, c[0x0][0x3a8] ;  /* 0x0000ea00ff047b82 */ /* 0x000e640000000a00 */
[----:B-1----:R-:W-:-:S05]  /*0550*/  IMAD.WIDE.U32 R2, R2, 0x8, R4 ;  /* 0x0000000802027825 */ /* 0x002fca00078e0004 */
[----:B0-----:R-:W-:Y:S01]  /*0560*/  STG.E.64 desc[UR8][R2.64], R26 ;  /* 0x0000001a02007986 */ /* 0x001fe2000c101b08 */
[----:B------:R-:W-:Y:S05]  /*0570*/  EXIT ;  /* 0x000000000000794d */ /* 0x000fea0003800000 */
        .type           $_Z4spmviiPiS_PdS0_S0_$__internal_accurate_pow,@function
        .size           $_Z4spmviiPiS_PdS0_S0_$__internal_accurate_pow,(.L_x_4 - $_Z4spmviiPiS_PdS0_S0_$__internal_accurate_pow)
$_Z4spmviiPiS_PdS0_S0_$__internal_accurate_pow:
[----:B------:R-:W0:Y:S01]  /*0580*/  MUFU.RCP64H R21, 2 ;  /* 0x4000000000157908 */ /* 0x000e220000001800 */
[----:B------:R-:W-:Y:S01]  /*0590*/  MOV R8, 0x0 ;  /* 0x0000000000087802 */ /* 0x000fe20000000f00 */
[----:B------:R-:W-:Y:S01]  /*05a0*/  IMAD.MOV.U32 R9, RZ, RZ, 0x40000000 ;  /* 0x40000000ff097424 */ /* 0x000fe200078e00ff */
[----:B------:R-:W-:Y:S01]  /*05b0*/  MOV R10, 0x41ad3b5a ;  /* 0x41ad3b5a000a7802 */ /* 0x000fe20000000f00 */
[----:B------:R-:W-:Y:S01]  /*05c0*/  IMAD.MOV.U32 R20, RZ, RZ, RZ ;  /* 0x000000ffff147224 */ /* 0x000fe200078e00ff */
[----:B------:R-:W-:Y:S01]  /*05d0*/  UMOV UR10, 0x7d2cafe2 ;  /* 0x7d2cafe2000a7882 */ /* 0x000fe20000000000 */
[----:B------:R-:W-:Y:S01]  /*05e0*/  IMAD.MOV.U32 R11, RZ, RZ, 0x3ed0f5d2 ;  /* 0x3ed0f5d2ff0b7424 */ /* 0x000fe200078e00ff */
[----:B------:R-:W-:-:S03]  /*05f0*/  UMOV UR11, 0x3eb0f5ff ;  /* 0x3eb0f5ff000b7882 */ /* 0x000fc60000000000 */
[----:B0-----:R-:W-:-:S08]  /*0600*/  DFMA R8, R20, -R8, 1 ;  /* 0x3ff000001408742b */ /* 0x001fd00000000808 */
[----:B------:R-:W-:-:S08]  /*0610*/  DFMA R8, R8, R8, R8 ;  /* 0x000000080808722b */ /* 0x000fd00000000008 */
[----:B------:R-:W-:-:S08]  /*0620*/  DFMA R20, R20, R8, R20 ;  /* 0x000000081414722b */ /* 0x000fd00000000014 */
[----:B------:R-:W-:-:S08]  /*0630*/  DMUL R8, RZ, R20 ;  /* 0x00000014ff087228 */ /* 0x000fd00000000000 */
[----:B------:R-:W-:-:S08]  /*0640*/  DFMA R8, RZ, R20, R8 ;  /* 0x00000014ff08722b */ /* 0x000fd00000000008 */
[CC--:B------:R-:W-:Y:S02]  /*0650*/  DMUL R16, R8.reuse, R8.reuse ;  /* 0x0000000808107228 */ /* 0x0c0fe40000000000 */
[----:B------:R-:W-:Y:S02]  /*0660*/  DADD R12, RZ, -R8 ;  /* 0x00000000ff0c7229 */ /* 0x000fe40000000808 */
[----:B------:R-:W-:-:S04]  /*0670*/  DMUL R24, R8, R8 ;  /* 0x0000000808187228 */ /* 0x000fc80000000000 */
[----:B------:R-:W-:Y:S01]  /*0680*/  DFMA R10, R16, UR10, R10 ;  /* 0x0000000a100a7c2b */ /* 0x000fe2000800000a */
[----:B------:R-:W-:Y:S01]  /*0690*/  UMOV UR10, 0x75488a3f ;  /* 0x75488a3f000a7882 */ /* 0x000fe20000000000 */
[----:B------:R-:W-:Y:S01]  /*06a0*/  UMOV UR11, 0x3ef3b20a ;  /* 0x3ef3b20a000b7882 */ /* 0x000fe20000000000 */
[----:B------:R-:W-:-:S05]  /*06b0*/  DADD R12, R12, R12 ;  /* 0x000000000c0c7229 */ /* 0x000fca000000000c */
[----:B------:R-:W-:Y:S01]  /*06c0*/  DFMA R10, R16, R10, UR10 ;  /* 0x0000000a100a7e2b */ /* 0x000fe2000800000a */
[----:B------:R-:W-:Y:S01]  /*06d0*/  UMOV UR10, 0xe4faecd5 ;  /* 0xe4faecd5000a7882 */ /* 0x000fe20000000000 */
[----:B------:R-:W-:Y:S01]  /*06e0*/  UMOV UR11, 0x3f1745cd ;  /* 0x3f1745cd000b7882 */ /* 0x000fe20000000000 */
[----:B------:R-:W-:-:S05]  /*06f0*/  DFMA R12, RZ, -R8, R12 ;  /* 0x80000008ff0c722b */ /* 0x000fca000000000c */
[----:B------:R-:W-:Y:S01]  /*0700*/  DFMA R10, R16, R10, UR10 ;  /* 0x0000000a100a7e2b */ /* 0x000fe2000800000a */
[----:B------:R-:W-:Y:S01]  /*0710*/  UMOV UR10, 0x258a578b ;  /* 0x258a578b000a7882 */ /* 0x000fe20000000000 */
[----:B------:R-:W-:Y:S01]  /*0720*/  UMOV UR11, 0x3f3c71c7 ;  /* 0x3f3c71c7000b7882 */ /* 0x000fe20000000000 */
[----:B------:R-:W-:Y:S02]  /*0730*/  DMUL R12, R20, R12 ;  /* 0x0000000c140c7228 */ /* 0x000fe40000000000 */
[----:B------:R-:W-:-:S03]  /*0740*/  DFMA R20, R8, R8, -R24 ;  /* 0x000000080814722b */ /* 0x000fc60000000818 */
[----:B------:R-:W-:Y:S01]  /*0750*/  DFMA R10, R16, R10, UR10 ;  /* 0x0000000a100a7e2b */ /* 0x000fe2000800000a */
[----:B------:R-:W-:Y:S01]  /*0760*/  UMOV UR10, 0x9242b910 ;  /* 0x9242b910000a7882 */ /* 0x000fe20000000000 */
[----:B------:R-:W-:-:S06]  /*0770*/  UMOV UR11, 0x3f624924 ;  /* 0x3f624924000b7882 */ /* 0x000fcc0000000000 */
[----:B------:R-:W-:Y:S01]  /*0780*/  DFMA R10, R16, R10, UR10 ;  /* 0x0000000a100a7e2b */ /* 0x000fe2000800000a */
[----:B------:R-:W-:Y:S01]  /*0790*/  UMOV UR10, 0x99999dfb ;  /* 0x99999dfb000a7882 */ /* 0x000fe20000000000 */
[----:B------:R-:W-:-:S06]  /*07a0*/  UMOV UR11, 0x3f899999 ;  /* 0x3f899999000b7882 */ /* 0x000fcc0000000000 */
[----:B------:R-:W-:Y:S01]  /*07b0*/  DFMA R14, R16, R10, UR10 ;  /* 0x0000000a100e7e2b */ /* 0x000fe2000800000a */
[----:B------:R-:W-:Y:S01]  /*07c0*/  UMOV UR10, 0x55555555 ;  /* 0x55555555000a7882 */ /* 0x000fe20000000000 */
[----:B------:R-:W-:-:S06]  /*07d0*/  UMOV UR11, 0x3fb55555 ;  /* 0x3fb55555000b7882 */ /* 0x000fcc0000000000 */
[----:B------:R-:W-:-:S08]  /*07e0*/  DFMA R10, R16, R14, UR10 ;  /* 0x0000000a100a7e2b */ /* 0x000fd0000800000e */
[----:B------:R-:W-:Y:S01]  /*07f0*/  DADD R18, -R10, UR10 ;  /* 0x0000000a0a127e29 */ /* 0x000fe20008000100 */
[----:B------:R-:W-:Y:S01]  /*0800*/  UMOV UR10, 0xb9e7b0 ;  /* 0x00b9e7b0000a7882 */ /* 0x000fe20000000000 */
[----:B------:R-:W-:-:S06]  /*0810*/  UMOV UR11, 0x3c46a4cb ;  /* 0x3c46a4cb000b7882 */ /* 0x000fcc0000000000 */
[----:B------:R-:W-:Y:S02]  /*0820*/  DFMA R16, R16, R14, R18 ;  /* 0x0000000e1010722b */ /* 0x000fe40000000012 */
[----:B------:R-:W-:Y:S01]  /*0830*/  DMUL R14, R8, R24 ;  /* 0x00000018080e7228 */ /* 0x000fe20000000000 */
[----:B------:R-:W-:Y:S01]  /*0840*/  IADD3 R19, PT, PT, R13, 0x100000, RZ ;  /* 0x001000000d137810 */ /* 0x000fe20007ffe0ff */
[----:B------:R-:W-:-:S04]  /*0850*/  IMAD.MOV.U32 R18, RZ, RZ, R12 ;  /* 0x000000ffff127224 */ /* 0x000fc800078e000c */
[----:B------:R-:W-:Y:S01]  /*0860*/  DADD R16, R16, -UR10 ;  /* 0x8000000a10107e29 */ /* 0x000fe20008000000 */
[----:B------:R-:W-:Y:S01]  /*0870*/  UMOV UR10, 0x0 ;  /* 0x00000000000a7882 */ /* 0x000fe20000000000 */
[C---:B------:R-:W-:Y:S01]  /*0880*/  DFMA R22, R8.reuse, R24, -R14 ;  /* 0x000000180816722b */ /* 0x040fe2000000080e */
[----:B------:R-:W-:Y:S01]  /*0890*/  UMOV UR11, 0x3ff00000 ;  /* 0x3ff00000000b7882 */ /* 0x000fe20000000000 */
[----:B------:R-:W-:-:S04]  /*08a0*/  DFMA R18, R8, R18, R20 ;  /* 0x000000120812722b */ /* 0x000fc80000000014 */
[----:B------:R-:W-:Y:S02]  /*08b0*/  DADD R20, R10, R16 ;  /* 0x000000000a147229 */ /* 0x000fe40000000010 */
[----:B------:R-:W-:-:S06]  /*08c0*/  DFMA R22, R12, R24, R22 ;  /* 0x000000180c16722b */ /* 0x000fcc0000000016 */
[----:B------:R-:W-:Y:S02]  /*08d0*/  DMUL R24, R20, R14 ;  /* 0x0000000e14187228 */ /* 0x000fe40000000000 */
[----:B------:R-:W-:Y:S02]  /*08e0*/  DFMA R18, R8, R18, R22 ;  /* 0x000000120812722b */ /* 0x000fe40000000016 */
[----:B------:R-:W-:-:S04]  /*08f0*/  DADD R22, R10, -R20 ;  /* 0x000000000a167229 */ /* 0x000fc80000000814 */
[----:B------:R-:W-:-:S04]  /*0900*/  DFMA R10, R20, R14, -R24 ;  /* 0x0000000e140a722b */ /* 0x000fc80000000818 */
[----:B------:R-:W-:-:S04]  /*0910*/  DADD R22, R16, R22 ;  /* 0x0000000010167229 */ /* 0x000fc80000000016 */
[----:B------:R-:W-:-:S08]  /*0920*/  DFMA R10, R20, R18, R10 ;  /* 0x00000012140a722b */ /* 0x000fd0000000000a */
[----:B------:R-:W-:-:S08]  /*0930*/  DFMA R22, R22, R14, R10 ;  /* 0x0000000e1616722b */ /* 0x000fd0000000000a */
[----:B------:R-:W-:-:S08]  /*0940*/  DADD R14, R24, R22 ;  /* 0x00000000180e7229 */ /* 0x000fd00000000016 */
[--C-:B------:R-:W-:Y:S02]  /*0950*/  DADD R10, R8, R14.reuse ;  /* 0x00000000080a7229 */ /* 0x100fe4000000000e */
[----:B------:R-:W-:-:S06]  /*0960*/  DADD R24, R24, -R14 ;  /* 0x0000000018187229 */ /* 0x000fcc000000080e */
[----:B------:R-:W-:Y:S02]  /*0970*/  DADD R8, R8, -R10 ;  /* 0x0000000008087229 */ /* 0x000fe4000000080a */
[----:B------:R-:W-:-:S06]  /*0980*/  DADD R24, R22, R24 ;  /* 0x0000000016187229 */ /* 0x000fcc0000000018 */
[----:B------:R-:W-:-:S08]  /*0990*/  DADD R8, R14, R8 ;  /* 0x000000000e087229 */ /* 0x000fd00000000008 */
[----:B------:R-:W-:-:S08]  /*09a0*/  DADD R8, R24, R8 ;  /* 0x0000000018087229 */ /* 0x000fd00000000008 */
[----:B------:R-:W-:Y:S01]  /*09b0*/  DADD R16, R12, R8 ;  /* 0x000000000c107229 */ /* 0x000fe20000000008 */
[----:B------:R-:W-:Y:S01]  /*09c0*/  MOV R12, 0xfefa39ef ;  /* 0xfefa39ef000c7802 */ /* 0x000fe20000000f00 */
[----:B------:R-:W-:Y:S01]  /*09d0*/  IMAD.MOV.U32 R13, RZ, RZ, 0x3fe62e42 ;  /* 0x3fe62e42ff0d7424 */ /* 0x000fe200078e00ff */
[----:B------:R-:W-:Y:S01]  /*09e0*/  MOV R8, 0xfefa39ef ;  /* 0xfefa39ef00087802 */ /* 0x000fe20000000f00 */
[----:B------:R-:W-:-:S04]  /*09f0*/  IMAD.MOV.U32 R9, RZ, RZ, 0x3fe62e42 ;  /* 0x3fe62e42ff097424 */ /* 0x000fc800078e00ff */
[----:B------:R-:W-:-:S08]  /*0a00*/  DADD R14, R10, R16 ;  /* 0x000000000a0e7229 */ /* 0x000fd00000000010 */
[--C-:B------:R-:W-:Y:S02]  /*0a10*/  DFMA R12, R12, UR10, R14.reuse ;  /* 0x0000000a0c0c7c2b */ /* 0x100fe4000800000e */
[----:B------:R-:W-:-:S06]  /*0a20*/  DADD R10, R10, -R14 ;  /* 0x000000000a0a7229 */ /* 0x000fcc000000080e */
[----:B------:R-:W-:Y:S02]  /*0a30*/  DFMA R18, -R8, 1, R12 ;  /* 0x3ff000000812782b */ /* 0x000fe4000000010c */
[----:B------:R-:W-:-:S06]  /*0a40*/  DADD R10, R16, R10 ;  /* 0x00000000100a7229 */ /* 0x000fcc000000000a */
[----:B------:R-:W-:Y:S01]  /*0a50*/  DADD R18, -R14, R18 ;  /* 0x000000000e127229 */ /* 0x000fe20000000112 */
[----:B------:R-:W-:Y:S01]  /*0a60*/  LOP3.LUT R15, R7, 0xff0fffff, RZ, 0xc0, !PT ;  /* 0xff0fffff070f7812 */ /* 0x000fe200078ec0ff */
[----:B------:R-:W-:-:S06]  /*0a70*/  IMAD.MOV.U32 R14, RZ, RZ, R6 ;  /* 0x000000ffff0e7224 */ /* 0x000fcc00078e0006 */
[----:B------:R-:W-:Y:S01]  /*0a80*/  DADD R18, R10, -R18 ;  /* 0x000000000a127229 */ /* 0x000fe20000000812 */
[----:B------:R-:W-:Y:S01]  /*0a90*/  MOV R10, 0x3b39803f ;  /* 0x3b39803f000a7802 */ /* 0x000fe20000000f00 */
[----:B------:R-:W-:-:S06]  /*0aa0*/  IMAD.MOV.U32 R11, RZ, RZ, 0x3c7abc9e ;  /* 0x3c7abc9eff0b7424 */ /* 0x000fcc00078e00ff */
[----:B------:R-:W-:Y:S01]  /*0ab0*/  DFMA R18, R10, UR10, R18 ;  /* 0x0000000a0a127c2b */ /* 0x000fe20008000012 */
[----:B------:R-:W-:Y:S01]  /*0ac0*/  UMOV UR10, 0x3b39803f ;  /* 0x3b39803f000a7882 */ /* 0x000fe20000000000 */
[----:B------:R-:W-:Y:S01]  /*0ad0*/  SHF.L.U32 R10, R7, 0x1, RZ ;  /* 0x00000001070a7819 */ /* 0x000fe200000006ff */
[----:B------:R-:W-:-:S03]  /*0ae0*/  UMOV UR11, 0x3c7abc9e ;  /* 0x3c7abc9e000b7882 */ /* 0x000fc60000000000 */
[----:B------:R-:W-:Y:S02]  /*0af0*/  ISETP.GT.U32.AND P1, PT, R10, -0x2000001, PT ;  /* 0xfdffffff0a00780c */ /* 0x000fe40003f24070 */
[----:B------:R-:W-:Y:S02]  /*0b00*/  DADD R16, R12, R18 ;  /* 0x000000000c107229 */ /* 0x000fe40000000012 */
[----:B------:R-:W-:-:S06]  /*0b10*/  SEL R15, R15, R7, P1 ;  /* 0x000000070f0f7207 */ /* 0x000fcc0000800000 */
[----:B------:R-:W-:Y:S02]  /*0b20*/  DADD R12, R12, -R16 ;  /* 0x000000000c0c7229 */ /* 0x000fe40000000810 */
[----:B------:R-:W-:-:S06]  /*0b30*/  DMUL R10, R16, R14 ;  /* 0x0000000e100a7228 */ /* 0x000fcc0000000000 */
[----:B------:R-:W-:Y:S02]  /*0b40*/  DADD R12, R18, R12 ;  /* 0x00000000120c7229 */ /* 0x000fe4000000000c */
[----:B------:R-:W-:-:S08]  /*0b50*/  DFMA R16, R16, R14, -R10 ;  /* 0x0000000e1010722b */ /* 0x000fd0000000080a */
[----:B------:R-:W-:Y:S01]  /*0b60*/  DFMA R16, R12, R14, R16 ;  /* 0x0000000e0c10722b */ /* 0x000fe20000000010 */
[----:B------:R-:W-:Y:S01]  /*0b70*/  MOV R12, 0x652b82fe ;  /* 0x652b82fe000c7802 */ /* 0x000fe20000000f00 */
[----:B------:R-:W-:-:S06]  /*0b80*/  IMAD.MOV.U32 R13, RZ, RZ, 0x3ff71547 ;  /* 0x3ff71547ff0d7424 */ /* 0x000fcc00078e00ff */
[----:B------:R-:W-:-:S08]  /*0b90*/  DADD R14, R10, R16 ;  /* 0x000000000a0e7229 */ /* 0x000fd00000000010 */
[----:B------:R-:W-:Y:S02]  /*0ba0*/  DFMA R12, R14, R12, 6.75539944105574400000e+15 ;  /* 0x433800000e0c742b */ /* 0x000fe4000000000c */
[----:B------:R-:W-:Y:S01]  /*0bb0*/  FSETP.GEU.AND P1, PT, |R15|, 4.1917929649353027344, PT ;  /* 0x4086232b0f00780b */ /* 0x000fe20003f2e200 */
[----:B------:R-:W-:-:S05]  /*0bc0*/  DADD R10, R10, -R14 ;  /* 0x000000000a0a7229 */ /* 0x000fca000000080e */
[----:B------:R-:W-:-:S03]  /*0bd0*/  DADD R18, R12, -6.75539944105574400000e+15 ;  /* 0xc33800000c127429 */ /* 0x000fc60000000000 */
[----:B------:R-:W-:-:S05]  /*0be0*/  DADD R16, R16, R10 ;  /* 0x0000000010107229 */ /* 0x000fca000000000a */
[----:B------:R-:W-:-:S08]  /*0bf0*/  DFMA R8, R18, -R8, R14 ;  /* 0x800000081208722b */ /* 0x000fd0000000000e */
[----:B------:R-:W-:Y:S01]  /*0c00*/  DFMA R8, R18, -UR10, R8 ;  /* 0x8000000a12087c2b */ /* 0x000fe20008000008 */
[----:B------:R-:W-:Y:S01]  /*0c10*/  UMOV UR10, 0x69ce2bdf ;  /* 0x69ce2bdf000a7882 */ /* 0x000fe20000000000 */
[----:B------:R-:W-:Y:S01]  /*0c20*/  MOV R18, 0xfca213ea ;  /* 0xfca213ea00127802 */ /* 0x000fe20000000f00 */
[----:B------:R-:W-:Y:S01]  /*0c30*/  IMAD.MOV.U32 R19, RZ, RZ, 0x3e928af3 ;  /* 0x3e928af3ff137424 */ /* 0x000fe200078e00ff */
[----:B------:R-:W-:-:S05]  /*0c40*/  UMOV UR11, 0x3e5ade15 ;  /* 0x3e5ade15000b7882 */ /* 0x000fca0000000000 */
[----:B------:R-:W-:Y:S01]  /*0c50*/  DFMA R18, R8, UR10, R18 ;  /* 0x0000000a08127c2b */ /* 0x000fe20008000012 */
        /* <DEDUP_REMOVED lines=24> */
[----:B------:R-:W-:-:S08]  /*0de0*/  DFMA R18, R8, R18, 1 ;  /* 0x3ff000000812742b */ /* 0x000fd00000000012 */
[----:B------:R-:W-:-:S10]  /*0df0*/  DFMA R8, R8, R18, 1 ;  /* 0x3ff000000808742b */ /* 0x000fd40000000012 */
[----:B------:R-:W-:Y:S01]  /*0e00*/  LEA R11, R12, R9, 0x14 ;  /* 0x000000090c0b7211 */ /* 0x000fe200078ea0ff */
[----:B------:R-:W-:Y:S01]  /*0e10*/  IMAD.MOV.U32 R10, RZ, RZ, R8 ;  /* 0x000000ffff0a7224 */ /* 0x000fe200078e0008 */
[----:B------:R-:W-:Y:S06]  /*0e20*/  @!P1 BRA `(.L_x_2) ;  /* 0x0000000000349947 */ /* 0x000fec0003800000 */
[----:B------:R-:W-:Y:S01]  /*0e30*/  FSETP.GEU.AND P2, PT, |R15|, 4.2275390625, PT ;  /* 0x408748000f00780b */ /* 0x000fe20003f4e200 */
[C---:B------:R-:W-:Y:S02]  /*0e40*/  DADD R10, R14.reuse, +INF ;  /* 0x7ff000000e0a7429 */ /* 0x040fe40000000000 */
[----:B------:R-:W-:-:S08]  /*0e50*/  DSETP.GEU.AND P1, PT, R14, RZ, PT ;  /* 0x000000ff0e00722a */ /* 0x000fd00003f2e000 */
[----:B------:R-:W-:Y:S02]  /*0e60*/  FSEL R10, R10, RZ, P1 ;  /* 0x000000ff0a0a7208 */ /* 0x000fe40000800000 */
[----:B------:R-:W-:Y:S01]  /*0e70*/  FSEL R11, R11, RZ, P1 ;  /* 0x000000ff0b0b7208 */ /* 0x000fe20000800000 */
[----:B------:R-:W-:Y:S06]  /*0e80*/  @P2 BRA `(.L_x_2) ;  /* 0x00000000001c2947 */ /* 0x000fec0003800000 */
[----:B------:R-:W-:-:S04]  /*0e90*/  LEA.HI R10, R12, R12, RZ, 0x1 ;  /* 0x0000000c0c0a7211 */ /* 0x000fc800078f08ff */
[----:B------:R-:W-:-:S04]  /*0ea0*/  SHF.R.S32.HI R11, RZ, 0x1, R10 ;  /* 0x00000001ff0b7819 */ /* 0x000fc8000001140a */
[----:B------:R-:W-:Y:S01]  /*0eb0*/  IADD3 R10, PT, PT, R12, -R11, RZ ;  /* 0x8000000b0c0a7210 */ /* 0x000fe20007ffe0ff */
[----:B------:R-:W-:-:S03]  /*0ec0*/  IMAD R9, R11, 0x100000, R9 ;  /* 0x001000000b097824 */ /* 0x000fc600078e0209 */
[----:B------:R-:W-:Y:S02]  /*0ed0*/  LEA R11, R10, 0x3ff00000, 0x14 ;  /* 0x3ff000000a0b7811 */ /* 0x000fe400078ea0ff */
[----:B------:R-:W-:-:S06]  /*0ee0*/  MOV R10, RZ ;  /* 0x000000ff000a7202 */ /* 0x000fcc0000000f00 */
[----:B------:R-:W-:-:S11]  /*0ef0*/  DMUL R10, R8, R10 ;  /* 0x0000000a080a7228 */ /* 0x000fd60000000000 */
.L_x_2:
[----:B------:R-:W-:Y:S01]  /*0f00*/  DFMA R16, R16, R10, R10 ;  /* 0x0000000a1010722b */ /* 0x000fe2000000000a */
[----:B------:R-:W-:Y:S01]  /*0f10*/  IMAD.MOV.U32 R8, RZ, RZ, R0 ;  /* 0x000000ffff087224 */ /* 0x000fe200078e0000 */
[----:B------:R-:W-:Y:S01]  /*0f20*/  DSETP.NEU.AND P1, PT, |R10|, +INF , PT ;  /* 0x7ff000000a00742a */ /* 0x000fe20003f2d200 */
[----:B------:R-:W-:-:S07]  /*0f30*/  MOV R9, 0x0 ;  /* 0x0000000000097802 */ /* 0x000fce0000000f00 */
[----:B------:R-:W-:Y:S02]  /*0f40*/  FSEL R12, R10, R16, !P1 ;  /* 0x000000100a0c7208 */ /* 0x000fe40004800000 */
[----:B------:R-:W-:Y:S01]  /*0f50*/  FSEL R10, R11, R17, !P1 ;  /* 0x000000110b0a7208 */ /* 0x000fe20004800000 */
[----:B------:R-:W-:Y:S06]  /*0f60*/  RET.REL.NODEC R8 `(_Z4spmviiPiS_PdS0_S0_) ;  /* 0xfffffff008247950 */ /* 0x000fec0003c3ffff */
.L_x_3:
[----:B------:R-:W-:-:S00]  /*0f70*/  BRA `(.L_x_3) ;  /* 0xfffffffc00fc7947 */ /* 0x000fc0000383ffff */
[----:B------:R-:W-:-:S00]  /*0f80*/  NOP ;  /* 0x0000000000007918 */ /* 0x000fc00000000000 */
[----:B------:R-:W-:-:S00]  /*0f90*/  NOP ;  /* 0x0000000000007918 */ /* 0x000fc00000000000 */
[----:B------:R-:W-:-:S00]  /*0fa0*/  NOP ;  /* 0x0000000000007918 */ /* 0x000fc00000000000 */
[----:B------:R-:W-:-:S00]  /*0fb0*/  NOP ;  /* 0x0000000000007918 */ /* 0x000fc00000000000 */
[----:B------:R-:W-:-:S00]  /*0fc0*/  NOP ;  /* 0x0000000000007918 */ /* 0x000fc00000000000 */
[----:B------:R-:W-:-:S00]  /*0fd0*/  NOP ;  /* 0x0000000000007918 */ /* 0x000fc00000000000 */
[----:B------:R-:W-:-:S00]  /*0fe0*/  NOP ;  /* 0x0000000000007918 */ /* 0x000fc00000000000 */
[----:B------:R-:W-:-:S00]  /*0ff0*/  NOP ;  /* 0x0000000000007918 */ /* 0x000fc00000000000 */
.L_x_4:


//--------------------- .nv.shared._Z4spmviiPiS_PdS0_S0_ --------------------------
	.section	.nv.shared._Z4spmviiPiS_PdS0_S0_,"aw",@nobits
	.sectionflags	@""
	.align	16
	.zero		1024


//--------------------- .nv.shared.reserved.0     --------------------------
	.section	.nv.shared.reserved.0,"aw",@nobits
	.weak		__nv_reservedSMEM_offset_0_alias
	.size		__nv_reservedSMEM_offset_0_alias, 0, 64
	.other		__nv_reservedSMEM_offset_0_alias,@"STO_CUDA_RESERVED_SHARED STV_DEFAULT"
__nv_reservedSMEM_offset_0_alias:
	.zero		0
	.zero		64


//--------------------- .nv.constant0._Z4spmviiPiS_PdS0_S0_ --------------------------
	.section	.nv.constant0._Z4spmviiPiS_PdS0_S0_,"a",@progbits
	.sectionflags	@""
	.align	4
.nv.constant0._Z4spmviiPiS_PdS0_S0_:
	.zero		944


//--------------------- SYMBOLS --------------------------

	.type		.nv.reservedSmem.offset0,@object
	.size		.nv.reservedSmem.offset0,0x4
	.type		.nv.reservedSmem.cap,@object
	.size		.nv.reservedSmem.cap,0x4
